	.headerflags	@"EF_CUDA_TEXMODE_UNIFIED EF_CUDA_64BIT_ADDRESS EF_CUDA_ACCELERATORS EF_CUDA_SM90 EF_CUDA_VIRTUAL_SM(EF_CUDA_SM90)"
	.elftype	@"ET_EXEC"


//--------------------- .nv.info                  --------------------------
	.section	.nv.info,"",@"SHT_CUDA_INFO"
	.align	4


	//----- nvinfo : EIATTR_REGCOUNT
	.align		4
        /*0000*/ 	.byte	0x04, 0x2f
        /*0002*/ 	.short	(.L_3 - .L_2)
	.align		4
.L_2:
        /*0004*/ 	.word	index@(triton_poi_fused__native_batch_norm_legit_no_training_relu_25)
        /*0008*/ 	.word	0x00000013


	//----- nvinfo : EIATTR_MIN_STACK_SIZE
	.align		4
.L_3:
        /*000c*/ 	.byte	0x04, 0x12
        /*000e*/ 	.short	(.L_5 - .L_4)
	.align		4
.L_4:
        /*0010*/ 	.word	index@(triton_poi_fused__native_batch_norm_legit_no_training_relu_25)
        /*0014*/ 	.word	0x00000000


	//----- nvinfo : EIATTR_FRAME_SIZE
	.align		4
.L_5:
        /*0018*/ 	.byte	0x04, 0x11
        /*001a*/ 	.short	(.L_7 - .L_6)
	.align		4
.L_6:
        /*001c*/ 	.word	index@(triton_poi_fused__native_batch_norm_legit_no_training_relu_25)
        /*0020*/ 	.word	0x00000000


	//----- nvinfo : EIATTR_MIN_STACK_SIZE
	.align		4
.L_7:
        /*0024*/ 	.byte	0x04, 0x12
        /*0026*/ 	.short	(.L_9 - .L_8)
	.align		4
.L_8:
        /*0028*/ 	.word	index@(triton_poi_fused__native_batch_norm_legit_no_training_relu_25)
        /*002c*/ 	.word	0x00000000
.L_9:


//--------------------- .nv.info.triton_poi_fused__native_batch_norm_legit_no_training_relu_25 --------------------------
	.section	.nv.info.triton_poi_fused__native_batch_norm_legit_no_training_relu_25,"",@"SHT_CUDA_INFO"
	.sectionflags	@""
	.align	4


	//----- nvinfo : EIATTR_CUDA_API_VERSION
	.align		4
        /*0000*/ 	.byte	0x04, 0x37
        /*0002*/ 	.short	(.L_11 - .L_10)
.L_10:
        /*0004*/ 	.word	0x0000007c


	//----- nvinfo : EIATTR_KPARAM_INFO
	.align		4
.L_11:
        /*0008*/ 	.byte	0x04, 0x17
        /*000a*/ 	.short	(.L_13 - .L_12)
.L_12:
        /*000c*/ 	.word	0x00000000
        /*0010*/ 	.short	0x0006
        /*0012*/ 	.short	0x0030
        /*0014*/ 	.byte	0x00, 0xf0, 0x11, 0x00


	//----- nvinfo : EIATTR_KPARAM_INFO
	.align		4
.L_13:
        /*0018*/ 	.byte	0x04, 0x17
        /*001a*/ 	.short	(.L_15 - .L_14)
.L_14:
        /*001c*/ 	.word	0x00000000
        /*0020*/ 	.short	0x0005
        /*0022*/ 	.short	0x0028
        /*0024*/ 	.byte	0x00, 0xf4, 0x21, 0x00


	//----- nvinfo : EIATTR_KPARAM_INFO
	.align		4
.L_15:
        /*0028*/ 	.byte	0x04, 0x17
        /*002a*/ 	.short	(.L_17 - .L_16)
.L_16:
        /*002c*/ 	.word	0x00000000
        /*0030*/ 	.short	0x0004
        /*0032*/ 	.short	0x0020
        /*0034*/ 	.byte	0x00, 0xf4, 0x21, 0x00


	//----- nvinfo : EIATTR_KPARAM_INFO
	.align		4
.L_17:
        /*0038*/ 	.byte	0x04, 0x17
        /*003a*/ 	.short	(.L_19 - .L_18)
.L_18:
        /*003c*/ 	.word	0x00000000
        /*0040*/ 	.short	0x0003
        /*0042*/ 	.short	0x0018
        /*0044*/ 	.byte	0x00, 0xf4, 0x21, 0x00


	//----- nvinfo : EIATTR_KPARAM_INFO
	.align		4
.L_19:
        /*0048*/ 	.byte	0x04, 0x17
        /*004a*/ 	.short	(.L_21 - .L_20)
.L_20:
        /*004c*/ 	.word	0x00000000
        /*0050*/ 	.short	0x0002
        /*0052*/ 	.short	0x0010
        /*0054*/ 	.byte	0x00, 0xf4, 0x21, 0x00


	//----- nvinfo : EIATTR_KPARAM_INFO
	.align		4
.L_21:
        /*0058*/ 	.byte	0x04, 0x17
        /*005a*/ 	.short	(.L_23 - .L_22)
.L_22:
        /*005c*/ 	.word	0x00000000
        /*0060*/ 	.short	0x0001
        /*0062*/ 	.short	0x0008
        /*0064*/ 	.byte	0x00, 0xf4, 0x21, 0x00


	//----- nvinfo : EIATTR_KPARAM_INFO
	.align		4
.L_23:
        /*0068*/ 	.byte	0x04, 0x17
        /*006a*/ 	.short	(.L_25 - .L_24)
.L_24:
        /*006c*/ 	.word	0x00000000
        /*0070*/ 	.short	0x0000
        /*0072*/ 	.short	0x0000
        /*0074*/ 	.byte	0x00, 0xf4, 0x21, 0x00


	//----- nvinfo : EIATTR_SPARSE_MMA_MASK
	.align		4
.L_25:
        /*0078*/ 	.byte	0x03, 0x50
        /*007a*/ 	.short	0x0000


	//----- nvinfo : EIATTR_MAXREG_COUNT
	.align		4
        /*007c*/ 	.byte	0x03, 0x1b
        /*007e*/ 	.short	0x00ff


	//----- nvinfo : EIATTR_EXIT_INSTR_OFFSETS
	.align		4
        /*0080*/ 	.byte	0x04, 0x1c
        /*0082*/ 	.short	(.L_27 - .L_26)


	//   ....[0]....
.L_26:
        /*0084*/ 	.word	0x00000380


	//   ....[1]....
        /*0088*/ 	.word	0x000003a0


	//----- nvinfo : EIATTR_REQNTID
	.align		4
.L_27:
        /*008c*/ 	.byte	0x04, 0x10
        /*008e*/ 	.short	(.L_29 - .L_28)
.L_28:
        /*0090*/ 	.word	0x00000080
        /*0094*/ 	.word	0x00000001
        /*0098*/ 	.word	0x00000001


	//----- nvinfo : EIATTR_CBANK_PARAM_SIZE
	.align		4
.L_29:
        /*009c*/ 	.byte	0x03, 0x19
        /*009e*/ 	.short	0x0034


	//----- nvinfo : EIATTR_PARAM_CBANK
	.align		4
        /*00a0*/ 	.byte	0x04, 0x0a
        /*00a2*/ 	.short	(.L_31 - .L_30)
	.align		4
.L_30:
        /*00a4*/ 	.word	index@(.nv.constant0.triton_poi_fused__native_batch_norm_legit_no_training_relu_25)
        /*00a8*/ 	.short	0x0210
        /*00aa*/ 	.short	0x0034


	//----- nvinfo : EIATTR_SW_WAR
	.align		4
.L_31:
        /*00ac*/ 	.byte	0x04, 0x36
        /*00ae*/ 	.short	(.L_33 - .L_32)
.L_32:
        /*00b0*/ 	.word	0x00000008
.L_33:


//--------------------- .nv.callgraph             --------------------------
	.section	.nv.callgraph,"",@"SHT_CUDA_CALLGRAPH"
	.align	4
	.sectionentsize	8
	.align		4
        /*0000*/ 	.word	0x00000000
	.align		4
        /*0004*/ 	.word	0xffffffff
	.align		4
        /*0008*/ 	.word	0x00000000
	.align		4
        /*000c*/ 	.word	0xfffffffe
	.align		4
        /*0010*/ 	.word	0x00000000
	.align		4
        /*0014*/ 	.word	0xfffffffd
	.align		4
        /*0018*/ 	.word	0x00000000
	.align		4
        /*001c*/ 	.word	0xfffffffc


//--------------------- .nv.constant4             --------------------------
	.section	.nv.constant4,"a",@progbits
	.align	8
	.align		8
.nv.constant4:
        /*0000*/ 	.dword	_$_str
	.align		8
        /*0008*/ 	.dword	_$_str_$_2


//--------------------- .text.triton_poi_fused__native_batch_norm_legit_no_training_relu_25 --------------------------
	.section	.text.triton_poi_fused__native_batch_norm_legit_no_training_relu_25,"ax",@progbits
	.align	128
        .global         triton_poi_fused__native_batch_norm_legit_no_training_relu_25
        .type           triton_poi_fused__native_batch_norm_legit_no_training_relu_25,@function
        .size           triton_poi_fused__native_batch_norm_legit_no_training_relu_25,(.L_x_1 - triton_poi_fused__native_batch_norm_legit_no_training_relu_25)
        .other          triton_poi_fused__native_batch_norm_legit_no_training_relu_25,@"STO_CUDA_ENTRY STV_DEFAULT"
triton_poi_fused__native_batch_norm_legit_no_training_relu_25:
.text.triton_poi_fused__native_batch_norm_legit_no_training_relu_25:
[----:B------:R-:W0:Y:S01]  /*0000*/  LDC R1, c[0x0][0x28] ;  /* 0x00000a00ff017b82 */ /* 0x000e220000000800 */
[----:B------:R-:W1:Y:S07]  /*0010*/  S2R R0, SR_TID.X ;  /* 0x0000000000007919 */ /* 0x000e6e0000002100 */
[----:B------:R-:W2:Y:S01]  /*0020*/  LDC.64 R8, c[0x0][0x220] ;  /* 0x00008800ff087b82 */ /* 0x000ea20000000a00 */
[----:B------:R-:W-:Y:S01]  /*0030*/  HFMA2.MMA R14, -RZ, RZ, 0, 0 ;  /* 0x00000000ff0e7435 */ /* 0x000fe200000001ff */
[----:B------:R-:W-:Y:S01]  /*0040*/  ULDC.64 UR4, c[0x0][0x208] ;  /* 0x0000820000047ab9 */ /* 0x000fe20000000a00 */
[----:B------:R-:W3:Y:S05]  /*0050*/  S2R R3, SR_CTAID.X ;  /* 0x0000000000037919 */ /* 0x000eea0000002500 */
[----:B------:R-:W4:Y:S08]  /*0060*/  LDC.64 R6, c[0x0][0x218] ;  /* 0x00008600ff067b82 */ /* 0x000f300000000a00 */
[----:B------:R-:W5:Y:S08]  /*0070*/  LDC.64 R10, c[0x0][0x228] ;  /* 0x00008a00ff0a7b82 */ /* 0x000f700000000a00 */
[----:B------:R-:W4:Y:S01]  /*0080*/  LDC.64 R12, c[0x0][0x230] ;  /* 0x00008c00ff0c7b82 */ /* 0x000f220000000a00 */
[----:B-1----:R-:W-:-:S02]  /*0090*/  LOP3.LUT R0, R0, 0x7f, RZ, 0xc0, !PT ;  /* 0x0000007f00007812 */ /* 0x002fc400078ec0ff */
[----:B---3--:R-:W-:Y:S02]  /*00a0*/  SHF.R.S32.HI R2, RZ, 0x18, R3 ;  /* 0x00000018ff027819 */ /* 0x008fe40000011403 */
[----:B------:R-:W-:Y:S02]  /*00b0*/  LEA R0, R3, R0, 0x7 ;  /* 0x0000000003007211 */ /* 0x000fe400078e38ff */
[----:B------:R-:W-:Y:S02]  /*00c0*/  SGXT R3, R2, 0x1 ;  /* 0x000000010203781a */ /* 0x000fe40000000200 */
[----:B------:R-:W-:Y:S02]  /*00d0*/  ISETP.GE.AND P0, PT, R0, 0xc00, PT ;  /* 0x00000c000000780c */ /* 0x000fe40003f06270 */
[----:B------:R-:W-:-:S04]  /*00e0*/  LEA.HI R3, R3, R0, RZ, 0x2 ;  /* 0x0000000003037211 */ /* 0x000fc800078f10ff */
[----:B------:R-:W-:-:S05]  /*00f0*/  SHF.R.S32.HI R3, RZ, 0x2, R3 ;  /* 0x00000002ff037819 */ /* 0x000fca0000011403 */
[----:B------:R-:W-:-:S05]  /*0100*/  IMAD.HI R2, R3, 0x2aaaaaab, RZ ;  /* 0x2aaaaaab03027827 */ /* 0x000fca00078e02ff */
[----:B------:R-:W-:-:S04]  /*0110*/  SHF.R.U32.HI R5, RZ, 0x1f, R2 ;  /* 0x0000001fff057819 */ /* 0x000fc80000011602 */
[----:B------:R-:W-:Y:S02]  /*0120*/  LEA.HI R2, R2, R5, RZ, 0x1b ;  /* 0x0000000502027211 */ /* 0x000fe400078fd8ff */
[----:B------:R-:W1:Y:S03]  /*0130*/  LDC.64 R4, c[0x0][0x210] ;  /* 0x00008400ff047b82 */ /* 0x000e660000000a00 */
[----:B------:R-:W-:-:S04]  /*0140*/  IMAD R15, R2, -0xc0, R3 ;  /* 0xffffff40020f7824 */ /* 0x000fc800078e0203 */
[----:B--2---:R-:W-:-:S05]  /*0150*/  IMAD.WIDE R8, R15, 0x4, R8 ;  /* 0x000000040f087825 */ /* 0x004fca00078e0208 */
[----:B------:R5:W2:Y:S01]  /*0160*/  @!P0 LDG.E.EL R14, desc[UR4][R8.64] ;  /* 0x00000004080e8981 */ /* 0x000aa2000c2e1900 */
[----:B------:R-:W-:Y:S01]  /*0170*/  CS2R R2, SRZ ;  /* 0x0000000000027805 */ /* 0x000fe2000001ff00 */
[----:B----4-:R-:W-:-:S05]  /*0180*/  IMAD.WIDE R6, R15, 0x4, R6 ;  /* 0x000000040f067825 */ /* 0x010fca00078e0206 */
[----:B------:R-:W3:Y:S01]  /*0190*/  @!P0 LDG.E.EL R3, desc[UR4][R6.64] ;  /* 0x0000000406038981 */ /* 0x000ee2000c2e1900 */
[----:B-1----:R-:W-:-:S04]  /*01a0*/  IMAD.WIDE R4, R0, 0x4, R4 ;  /* 0x0000000400047825 */ /* 0x002fc800078e0204 */
[C---:B-----5:R-:W-:Y:S01]  /*01b0*/  IMAD.WIDE R8, R15.reuse, 0x4, R10 ;  /* 0x000000040f087825 */ /* 0x060fe200078e020a */
[----:B------:R1:W3:Y:S03]  /*01c0*/  @!P0 LDG.E R2, desc[UR4][R4.64] ;  /* 0x0000000404028981 */ /* 0x0002e6000c1e1900 */
[----:B0-----:R-:W-:Y:S01]  /*01d0*/  IMAD.WIDE R10, R15, 0x4, R12 ;  /* 0x000000040f0a7825 */ /* 0x001fe200078e020c */
[----:B------:R-:W-:-:S06]  /*01e0*/  CS2R R12, SRZ ;  /* 0x00000000000c7805 */ /* 0x000fcc000001ff00 */
[----:B------:R-:W4:Y:S01]  /*01f0*/  @!P0 LDG.E.EL R12, desc[UR4][R8.64] ;  /* 0x00000004080c8981 */ /* 0x000f22000c2e1900 */
[----:B------:R-:W-:Y:S01]  /*0200*/  MOV R16, 0x3e800000 ;  /* 0x3e80000000107802 */ /* 0x000fe20000000f00 */
[----:B-1----:R-:W0:Y:S02]  /*0210*/  LDC.64 R4, c[0x0][0x238] ;  /* 0x00008e00ff047b82 */ /* 0x002e240000000a00 */
[----:B------:R-:W4:Y:S01]  /*0220*/  @!P0 LDG.E.EL R13, desc[UR4][R10.64] ;  /* 0x000000040a0d8981 */ /* 0x000f22000c2e1900 */
[----:B------:R-:W-:-:S05]  /*0230*/  IMAD.HI R6, R0, 0x2aaaaaab, RZ ;  /* 0x2aaaaaab00067827 */ /* 0x000fca00078e02ff */
[----:B------:R-:W-:-:S04]  /*0240*/  SHF.R.U32.HI R7, RZ, 0x1f, R6 ;  /* 0x0000001fff077819 */ /* 0x000fc80000011606 */
[----:B------:R-:W-:-:S05]  /*0250*/  LEA.HI.SX32 R7, R6, R7, 0x19 ;  /* 0x0000000706077211 */ /* 0x000fca00078fcaff */
[----:B------:R-:W-:-:S04]  /*0260*/  IMAD R0, R7, -0x300, R0 ;  /* 0xfffffd0007007824 */ /* 0x000fc800078e0200 */
[----:B------:R-:W-:-:S04]  /*0270*/  IMAD R7, R7, 0x1800, R0 ;  /* 0x0000180007077824 */ /* 0x000fc800078e0200 */
[----:B0-----:R-:W-:-:S04]  /*0280*/  IMAD.WIDE R4, R7, 0x4, R4 ;  /* 0x0000000407047825 */ /* 0x001fc800078e0204 */
[----:B--2---:R-:W-:-:S04]  /*0290*/  FADD R14, R14, 0.0010000000474974513054 ;  /* 0x3a83126f0e0e7421 */ /* 0x004fc80000000000 */
[----:B------:R-:W0:Y:S02]  /*02a0*/  MUFU.SQRT R15, R14 ;  /* 0x0000000e000f7308 */ /* 0x000e240000002000 */
[C---:B0-----:R-:W-:Y:S02]  /*02b0*/  FSETP.GT.AND P1, PT, R15.reuse, 8.50705917302346158658e+37, PT ;  /* 0x7e8000000f00780b */ /* 0x041fe40003f24000 */
[----:B------:R-:W-:-:S11]  /*02c0*/  FSETP.GEU.AND P2, PT, R15, 1.175494350822287508e-38, PT ;  /* 0x008000000f00780b */ /* 0x000fd60003f4e000 */
[----:B------:R-:W-:-:S04]  /*02d0*/  @P1 FMUL R15, R15, 0.25 ;  /* 0x3e8000000f0f1820 */ /* 0x000fc80000400000 */
[----:B------:R-:W-:-:S06]  /*02e0*/  @!P2 FMUL R15, R15, 16777216 ;  /* 0x4b8000000f0fa820 */ /* 0x000fcc0000400000 */
[----:B------:R-:W0:Y:S01]  /*02f0*/  MUFU.RCP R15, R15 ;  /* 0x0000000f000f7308 */ /* 0x000e220000001000 */
[----:B------:R-:W-:Y:S01]  /*0300*/  FSEL R16, R16, 1, P1 ;  /* 0x3f80000010107808 */ /* 0x000fe20000800000 */
[----:B---3--:R-:W-:-:S04]  /*0310*/  FADD R2, -R3, R2 ;  /* 0x0000000203027221 */ /* 0x008fc80000000100 */
[----:B------:R-:W-:-:S04]  /*0320*/  @!P2 FMUL R16, R16, 16777216 ;  /* 0x4b8000001010a820 */ /* 0x000fc80000400000 */
[----:B0-----:R-:W-:-:S04]  /*0330*/  FMUL R3, R15, R16 ;  /* 0x000000100f037220 */ /* 0x001fc80000400000 */
[----:B------:R-:W-:-:S04]  /*0340*/  FMUL R2, R2, R3 ;  /* 0x0000000302027220 */ /* 0x000fc80000400000 */
[----:B----4-:R-:W-:-:S05]  /*0350*/  FFMA R2, R2, R12, R13 ;  /* 0x0000000c02027223 */ /* 0x010fca000000000d */
[----:B------:R-:W-:-:S04]  /*0360*/  FSETP.GEU.AND P1, PT, R2, RZ, PT ;  /* 0x000000ff0200720b */ /* 0x000fc80003f2e000 */
[----:B------:R-:W-:Y:S01]  /*0370*/  FSEL R3, R2, RZ, P1 ;  /* 0x000000ff02037208 */ /* 0x000fe20000800000 */
[----:B------:R-:W-:Y:S08]  /*0380*/  @P0 EXIT ;  /* 0x000000000000094d */ /* 0x000ff00003800000 */
[----:B------:R-:W-:Y:S01]  /*0390*/  STG.E desc[UR4][R4.64], R3 ;  /* 0x0000000304007986 */ /* 0x000fe2000c101904 */
[----:B------:R-:W-:Y:S05]  /*03a0*/  EXIT ;  /* 0x000000000000794d */ /* 0x000fea0003800000 */
.L_x_0:
[----:B------:R-:W-:-:S00]  /*03b0*/  BRA `(.L_x_0) ;  /* 0xfffffffc00fc7947 */ /* 0x000fc0000383ffff */
[----:B------:R-:W-:-:S00]  /*03c0*/  NOP ;  /* 0x0000000000007918 */ /* 0x000fc00000000000 */
        /* <DEDUP_REMOVED lines=11> */
.L_x_1:


//--------------------- .nv.global.init           --------------------------
	.section	.nv.global.init,"aw",@progbits
.nv.global.init:
	.type		_$_str,@object
	.size		_$_str,(_$_str_$_2 - _$_str)
_$_str:
        /*0000*/ 	.byte	0x5f, 0x5f, 0x43, 0x55, 0x44, 0x41, 0x5f, 0x46, 0x54, 0x5a, 0x00
	.type		_$_str_$_2,@object
	.size		_$_str_$_2,(.L_1 - _$_str_$_2)
_$_str_$_2:
        /*000b*/ 	.byte	0x5f, 0x5f, 0x43, 0x55, 0x44, 0x41, 0x5f, 0x50, 0x52, 0x45, 0x43, 0x5f, 0x53, 0x51, 0x52, 0x54
        /*001b*/ 	.byte	0x00
.L_1:


//--------------------- .nv.constant0.triton_poi_fused__native_batch_norm_legit_no_training_relu_25 --------------------------
	.section	.nv.constant0.triton_poi_fused__native_batch_norm_legit_no_training_relu_25,"a",@progbits
	.sectionflags	@""
	.align	4
.nv.constant0.triton_poi_fused__native_batch_norm_legit_no_training_relu_25:
	.zero		580
